//
// Generated by NVIDIA NVVM Compiler
//
// Compiler Build ID: CL-36424714
// Cuda compilation tools, release 13.0, V13.0.88
// Based on NVVM 20.0.0
//

.version 9.0
.target sm_100
.address_size 64

	// .globl	_Z10hello_cudav
.extern .func  (.param .b32 func_retval0) vprintf
(
	.param .b64 vprintf_param_0,
	.param .b64 vprintf_param_1
)
;
.global .align 1 .b8 $str[20] = {72, 101, 108, 108, 111, 44, 32, 99, 117, 100, 97, 32, 108, 105, 110, 117, 120, 33, 10};

.visible .entry _Z10hello_cudav()
{
	.reg .b32 	%r<3>;
	.reg .b64 	%rd<3>;

	mov.u64 	%rd1, $str;
	cvta.global.u64 	%rd2, %rd1;
	{ // callseq 0, 0
	.param .b64 param0;
	st.param.b64 	[param0], %rd2;
	.param .b64 param1;
	st.param.b64 	[param1], 0;
	.param .b32 retval0;
	call.uni (retval0), 
	vprintf, 
	(
	param0, 
	param1
	);
	ld.param.b32 	%r1, [retval0];
	} // callseq 0
	ret;

}


// ===== COMPILED SASS (sm_100) =====

	.target	sm_100

	.elftype	@"ET_EXEC"


//--------------------- .note.nv.tkinfo           --------------------------
	.section	.note.nv.tkinfo,"",@"SHT_NOTE"
	.sectionflags	@"SHF_NOTE_NV_TKINFO"
	.tkinfo
        /*0018*/ 	.word	0x00000002
        /*0030*/ 	.string	""
        /*0030*/ 	.string	"ptxas"
        /*0030*/ 	.string	"Cuda compilation tools, release 13.0, V13.0.88"
        /*0030*/ 	.string	"Build cuda_13.0.r13.0/compiler.36424714_0"
        /*0030*/ 	.string	"-arch sm_100 -m 64 "



//--------------------- .note.nv.cuinfo           --------------------------
	.section	.note.nv.cuinfo,"",@"SHT_NOTE"
	.sectionflags	@"SHF_NOTE_NV_CUINFO"
        /*0018*/ 	.short	0x0002
        /*001a*/ 	.short	0x0064
        /*001c*/ 	.short	0x0082
	.zero		2


//--------------------- .nv.info                  --------------------------
	.section	.nv.info,"",@"SHT_CUDA_INFO"
	.align	4


	//----- nvinfo : EIATTR_REGCOUNT
	.align		4
        /*0000*/ 	.byte	0x04, 0x2f
        /*0002*/ 	.short	(.L_2 - .L_1)
	.align		4
.L_1:
        /*0004*/ 	.word	index@(_Z10hello_cudav)
        /*0008*/ 	.word	0x00000018


	//----- nvinfo : EIATTR_FRAME_SIZE
	.align		4
.L_2:
        /*000c*/ 	.byte	0x04, 0x11
        /*000e*/ 	.short	(.L_4 - .L_3)
	.align		4
.L_3:
        /*0010*/ 	.word	index@(_Z10hello_cudav)
        /*0014*/ 	.word	0x00000000


	//----- nvinfo : EIATTR_MIN_STACK_SIZE
	.align		4
.L_4:
        /*0018*/ 	.byte	0x04, 0x12
        /*001a*/ 	.short	(.L_6 - .L_5)
	.align		4
.L_5:
        /*001c*/ 	.word	index@(_Z10hello_cudav)
        /*0020*/ 	.word	0x00000000
.L_6:


//--------------------- .nv.compat                --------------------------
	.section	.nv.compat,"",@"SHT_CUDA_COMPAT_INFO"
	.align	4
        /*0000*/ 	.byte	0x02, 0x09, 0x00, 0x00, 0x02, 0x02, 0x01, 0x00, 0x02, 0x05, 0x05, 0x00, 0x03, 0x07, 0x01, 0x01
        /*0010*/ 	.byte	0x02, 0x03, 0x00, 0x00, 0x02, 0x06, 0x01, 0x00, 0x04, 0x0b, 0x08, 0x00, 0x09, 0x00, 0x00, 0x00
        /*0020*/ 	.byte	0x00, 0x00, 0x00, 0x00


//--------------------- .nv.info._Z10hello_cudav  --------------------------
	.section	.nv.info._Z10hello_cudav,"",@"SHT_CUDA_INFO"
	.sectionflags	@""
	.align	4


	//----- nvinfo : EIATTR_CUDA_API_VERSION
	.align		4
        /*0000*/ 	.byte	0x04, 0x37
        /*0002*/ 	.short	(.L_8 - .L_7)
.L_7:
        /*0004*/ 	.word	0x00000082


	//----- nvinfo : EIATTR_SPARSE_MMA_MASK
	.align		4
.L_8:
        /*0008*/ 	.byte	0x03, 0x50
        /*000a*/ 	.short	0x0000


	//----- nvinfo : EIATTR_MAXREG_COUNT
	.align		4
        /*000c*/ 	.byte	0x03, 0x1b
        /*000e*/ 	.short	0x00ff


	//----- nvinfo : EIATTR_EXTERNS
	.align		4
        /*0010*/ 	.byte	0x04, 0x0f
        /*0012*/ 	.short	(.L_10 - .L_9)


	//   ....[0]....
	.align		4
.L_9:
        /*0014*/ 	.word	index@(vprintf)


	//----- nvinfo : EIATTR_MERCURY_ISA_VERSION
	.align		4
.L_10:
        /*0018*/ 	.byte	0x03, 0x5f
        /*001a*/ 	.short	0x0101


	//----- nvinfo : EIATTR_VRC_CTA_INIT_COUNT
	.align		4
        /*001c*/ 	.byte	0x02, 0x4a
	.zero		1
	.zero		1


	//----- nvinfo : EIATTR_SYSCALL_OFFSETS
	.align		4
        /*0020*/ 	.byte	0x04, 0x46
        /*0022*/ 	.short	(.L_12 - .L_11)


	//   ....[0]....
.L_11:
        /*0024*/ 	.word	0x00000080


	//----- nvinfo : EIATTR_EXIT_INSTR_OFFSETS
	.align		4
.L_12:
        /*0028*/ 	.byte	0x04, 0x1c
        /*002a*/ 	.short	(.L_14 - .L_13)


	//   ....[0]....
.L_13:
        /*002c*/ 	.word	0x00000090


	//----- nvinfo : EIATTR_SW_WAR
	.align		4
.L_14:
        /*0030*/ 	.byte	0x04, 0x36
        /*0032*/ 	.short	(.L_16 - .L_15)
.L_15:
        /*0034*/ 	.word	0x00000008
.L_16:


//--------------------- .nv.callgraph             --------------------------
	.section	.nv.callgraph,"",@"SHT_CUDA_CALLGRAPH"
	.align	4
	.sectionentsize	8
	.align		4
        /*0000*/ 	.word	0x00000000
	.align		4
        /*0004*/ 	.word	0xffffffff
	.align		4
        /*0008*/ 	.word	index@(_Z10hello_cudav)
	.align		4
        /*000c*/ 	.word	index@(vprintf)
	.align		4
        /*0010*/ 	.word	0x00000000
	.align		4
        /*0014*/ 	.word	0xfffffffe
	.align		4
        /*0018*/ 	.word	0x00000000
	.align		4
        /*001c*/ 	.word	0xfffffffd
	.align		4
        /*0020*/ 	.word	0x00000000
	.align		4
        /*0024*/ 	.word	0xfffffffc


//--------------------- .nv.constant4             --------------------------
	.section	.nv.constant4,"a",@progbits
	.align	8
	.align		8
.nv.constant4:
        /*0000*/ 	.dword	vprintf
	.align		8
        /*0008*/ 	.dword	$str


//--------------------- .text._Z10hello_cudav     --------------------------
	.section	.text._Z10hello_cudav,"ax",@progbits
	.align	128
        .global         _Z10hello_cudav
        .type           _Z10hello_cudav,@function
        .size           _Z10hello_cudav,(.L_x_2 - _Z10hello_cudav)
        .other          _Z10hello_cudav,@"STO_CUDA_ENTRY STV_DEFAULT"
_Z10hello_cudav:
.text._Z10hello_cudav:
[----:B------:R-:W0:Y:S01]  /*0000*/  LDC R1, c[0x0][0x37c] ;  /* 0x0000df00ff017b82 */ /* 0x000e220000000800 */
[----:B------:R-:W-:Y:S01]  /*0010*/  MOV R0, 0x0 ;  /* 0x0000000000007802 */ /* 0x000fe20000000f00 */
[----:B------:R-:W1:Y:S01]  /*0020*/  LDCU.64 UR4, c[0x4][0x8] ;  /* 0x01000100ff0477ac */ /* 0x000e620008000a00 */
[----:B------:R-:W-:-:S05]  /*0030*/  CS2R R6, SRZ ;  /* 0x0000000000067805 */ /* 0x000fca000001ff00 */
[----:B------:R2:W3:Y:S01]  /*0040*/  LDC.64 R2, c[0x4][R0] ;  /* 0x0100000000027b82 */ /* 0x0004e20000000a00 */
[----:B-1----:R-:W-:Y:S02]  /*0050*/  IMAD.U32 R4, RZ, RZ, UR4 ;  /* 0x00000004ff047e24 */ /* 0x002fe4000f8e00ff */
[----:B--2---:R-:W-:-:S07]  /*0060*/  IMAD.U32 R5, RZ, RZ, UR5 ;  /* 0x00000005ff057e24 */ /* 0x004fce000f8e00ff */
[----:B------:R-:W-:-:S07]  /*0070*/  LEPC R20, `(.L_x_0) ;  /* 0x000000001014794e */ /* 0x000fce0000000000 */
[----:B0--3--:R-:W-:Y:S05]  /*0080*/  CALL.ABS.NOINC R2 ;  /* 0x0000000002007343 */ /* 0x009fea0003c00000 */
.L_x_0:
[----:B------:R-:W-:Y:S05]  /*0090*/  EXIT ;  /* 0x000000000000794d */ /* 0x000fea0003800000 */
.L_x_1:
[----:B------:R-:W-:-:S00]  /*00a0*/  BRA `(.L_x_1) ;  /* 0xfffffffc00fc7947 */ /* 0x000fc0000383ffff */
[----:B------:R-:W-:-:S00]  /*00b0*/  NOP ;  /* 0x0000000000007918 */ /* 0x000fc00000000000 */
        /* <DEDUP_REMOVED lines=12> */
.L_x_2:


//--------------------- .nv.global.init           --------------------------
	.section	.nv.global.init,"aw",@progbits
.nv.global.init:
	.type		$str,@object
	.size		$str,(.L_0 - $str)
$str:
        /*0000*/ 	.byte	0x48, 0x65, 0x6c, 0x6c, 0x6f, 0x2c, 0x20, 0x63, 0x75, 0x64, 0x61, 0x20, 0x6c, 0x69, 0x6e, 0x75
        /*0010*/ 	.byte	0x78, 0x21, 0x0a, 0x00
.L_0:


//--------------------- .nv.shared.reserved.0     --------------------------
	.section	.nv.shared.reserved.0,"aw",@nobits
	.weak		__nv_reservedSMEM_offset_0_alias
	.size		__nv_reservedSMEM_offset_0_alias, 0, 64
	.other		__nv_reservedSMEM_offset_0_alias,@"STO_CUDA_RESERVED_SHARED STV_DEFAULT"
__nv_reservedSMEM_offset_0_alias:
	.zero		0
	.zero		64


//--------------------- .nv.constant0._Z10hello_cudav --------------------------
	.section	.nv.constant0._Z10hello_cudav,"a",@progbits
	.sectionflags	@""
	.align	4
.nv.constant0._Z10hello_cudav:
	.zero		896


//--------------------- SYMBOLS --------------------------

	.type		.nv.reservedSmem.offset0,@object
	.size		.nv.reservedSmem.offset0,0x4
	.type		vprintf,@function
